	.headerflags	@"EF_CUDA_TEXMODE_UNIFIED EF_CUDA_64BIT_ADDRESS EF_CUDA_SM89 EF_CUDA_VIRTUAL_SM(EF_CUDA_SM89)"
	.elftype	@"ET_EXEC"


//--------------------- .nv.info                  --------------------------
	.section	.nv.info,"",@"SHT_CUDA_INFO"
	.align	4


	//----- nvinfo : EIATTR_REGCOUNT
	.align		4
        /*0000*/ 	.byte	0x04, 0x2f
        /*0002*/ 	.short	(.L_2 - .L_1)
	.align		4
.L_1:
        /*0004*/ 	.word	index@(triton__0d1de)
        /*0008*/ 	.word	0x00000016


	//----- nvinfo : EIATTR_MAX_STACK_SIZE
	.align		4
.L_2:
        /*000c*/ 	.byte	0x04, 0x23
        /*000e*/ 	.short	(.L_4 - .L_3)
	.align		4
.L_3:
        /*0010*/ 	.word	index@(triton__0d1de)
        /*0014*/ 	.word	0x00000000


	//----- nvinfo : EIATTR_MIN_STACK_SIZE
	.align		4
.L_4:
        /*0018*/ 	.byte	0x04, 0x12
        /*001a*/ 	.short	(.L_6 - .L_5)
	.align		4
.L_5:
        /*001c*/ 	.word	index@(triton__0d1de)
        /*0020*/ 	.word	0x00000000


	//----- nvinfo : EIATTR_FRAME_SIZE
	.align		4
.L_6:
        /*0024*/ 	.byte	0x04, 0x11
        /*0026*/ 	.short	(.L_8 - .L_7)
	.align		4
.L_7:
        /*0028*/ 	.word	index@(triton__0d1de)
        /*002c*/ 	.word	0x00000000
.L_8:


//--------------------- .nv.info.triton__0d1de    --------------------------
	.section	.nv.info.triton__0d1de,"",@"SHT_CUDA_INFO"
	.align	4


	//----- nvinfo : EIATTR_CUDA_API_VERSION
	.align		4
        /*0000*/ 	.byte	0x04, 0x37
        /*0002*/ 	.short	(.L_10 - .L_9)
.L_9:
        /*0004*/ 	.word	0x0000007b


	//----- nvinfo : EIATTR_PARAM_CBANK
	.align		4
.L_10:
        /*0008*/ 	.byte	0x04, 0x0a
        /*000a*/ 	.short	(.L_12 - .L_11)
	.align		4
.L_11:
        /*000c*/ 	.word	index@(.nv.constant0.triton__0d1de)
        /*0010*/ 	.short	0x0160
        /*0012*/ 	.short	0x000c


	//----- nvinfo : EIATTR_CBANK_PARAM_SIZE
	.align		4
.L_12:
        /*0014*/ 	.byte	0x03, 0x19
        /*0016*/ 	.short	0x000c


	//----- nvinfo : EIATTR_KPARAM_INFO
	.align		4
        /*0018*/ 	.byte	0x04, 0x17
        /*001a*/ 	.short	(.L_14 - .L_13)
.L_13:
        /*001c*/ 	.word	0x00000000
        /*0020*/ 	.short	0x0001
        /*0022*/ 	.short	0x0008
        /*0024*/ 	.byte	0x00, 0xf0, 0x11, 0x00


	//----- nvinfo : EIATTR_KPARAM_INFO
	.align		4
.L_14:
        /*0028*/ 	.byte	0x04, 0x17
        /*002a*/ 	.short	(.L_16 - .L_15)
.L_15:
        /*002c*/ 	.word	0x00000000
        /*0030*/ 	.short	0x0000
        /*0032*/ 	.short	0x0000
        /*0034*/ 	.byte	0x00, 0xf0, 0x21, 0x00


	//----- nvinfo : EIATTR_MAXREG_COUNT
	.align		4
.L_16:
        /*0038*/ 	.byte	0x03, 0x1b
        /*003a*/ 	.short	0x00ff


	//----- nvinfo : EIATTR_EXIT_INSTR_OFFSETS
	.align		4
        /*003c*/ 	.byte	0x04, 0x1c
        /*003e*/ 	.short	(.L_18 - .L_17)


	//   ....[0]....
.L_17:
        /*0040*/ 	.word	0x00000db0


	//----- nvinfo : EIATTR_MAX_THREADS
	.align		4
.L_18:
        /*0044*/ 	.byte	0x04, 0x05
        /*0046*/ 	.short	(.L_20 - .L_19)
.L_19:
        /*0048*/ 	.word	0x00000080
        /*004c*/ 	.word	0x00000001
        /*0050*/ 	.word	0x00000001


	//----- nvinfo : EIATTR_CRS_STACK_SIZE
	.align		4
.L_20:
        /*0054*/ 	.byte	0x04, 0x1e
        /*0056*/ 	.short	(.L_22 - .L_21)
.L_21:
        /*0058*/ 	.word	0x00000000
.L_22:


//--------------------- .nv.rel.action            --------------------------
	.section	.nv.rel.action,"",@"SHT_CUDA_RELOCINFO"
	.align	8
	.sectionentsize	8
        /*0000*/ 	.byte	0x73, 0x00, 0x00, 0x00, 0x00, 0x00, 0x00, 0x00, 0x00, 0x00, 0x00, 0x11, 0x25, 0x00, 0x05, 0x36


//--------------------- .nv.constant0.triton__0d1de --------------------------
	.section	.nv.constant0.triton__0d1de,"a",@progbits
	.align	4
.nv.constant0.triton__0d1de:
	.zero		364


//--------------------- .text.triton__0d1de       --------------------------
	.section	.text.triton__0d1de,"ax",@progbits
	.sectioninfo	@"SHI_REGISTERS=22"
	.align	128
        .global         triton__0d1de
        .type           triton__0d1de,@function
        .size           triton__0d1de,(.L_x_25 - triton__0d1de)
        .other          triton__0d1de,@"STO_CUDA_ENTRY STV_DEFAULT"
triton__0d1de:
.text.triton__0d1de:
[----:B------:R-:W-:-:S02]  /*0000*/  MOV R1, c[0x0][0x28] ;  /* 0x00000a0000017a02 */ /* 0x000fc40000000f00 */
[----:B------:R-:W0:Y:S01]  /*0010*/  S2R R0, SR_TID.X ;  /* 0x0000000000007919 */ /* 0x000e220000002100 */
[----:B------:R-:W-:Y:S01]  /*0020*/  MOV R5, 0x2 ;  /* 0x0000000200057802 */ /* 0x000fe20000000f00 */
[----:B------:R-:W-:Y:S02]  /*0030*/  ULDC.64 UR4, c[0x0][0x118] ;  /* 0x0000460000047ab9 */ /* 0x000fe40000000a00 */
[----:B------:R-:W1:Y:S01]  /*0040*/  S2R R3, SR_CTAID.X ;  /* 0x0000000000037919 */ /* 0x000e620000002500 */
[----:B0-----:R-:W-:-:S04]  /*0050*/  SHF.L.U32 R0, R0, 0x3, RZ ;  /* 0x0000000300007819 */ /* 0x001fc800000006ff */
[----:B------:R-:W-:-:S04]  /*0060*/  LOP3.LUT R0, R0, 0x3f8, RZ, 0xc0, !PT ;  /* 0x000003f800007812 */ /* 0x000fc800078ec0ff */
[----:B-1----:R-:W-:-:S05]  /*0070*/  LEA R0, R3, R0, 0xa ;  /* 0x0000000003007211 */ /* 0x002fca00078e50ff */
[----:B------:R-:W-:-:S05]  /*0080*/  IMAD.WIDE R2, R0, R5, c[0x0][0x160] ;  /* 0x0000580000027625 */ /* 0x000fca00078e0205 */
[----:B------:R-:W2:Y:S01]  /*0090*/  LDG.E.128 R4, [R2.64] ;  /* 0x0000000402047981 */ /* 0x000ea2000c1e1d00 */
[----:B------:R-:W-:Y:S01]  /*00a0*/  BSSY B0, `(.L_x_0) ;  /* 0x000001e000007945 */ /* 0x000fe20003800000 */
[C---:B--2---:R-:W-:Y:S02]  /*00b0*/  SHF.L.U32 R0, R4.reuse, 0x10, RZ ;  /* 0x0000001004007819 */ /* 0x044fe400000006ff */
[----:B------:R-:W-:-:S03]  /*00c0*/  PRMT R4, R4, 0x7632, R4 ;  /* 0x0000763204047816 */ /* 0x000fc60000000004 */
[----:B------:R-:W-:Y:S01]  /*00d0*/  FMUL R10, R0, 0.033333335071802139282 ;  /* 0x3d088889000a7820 */ /* 0x000fe20000400000 */
[C---:B------:R-:W-:Y:S02]  /*00e0*/  PRMT R0, R5.reuse, 0x7632, R0 ;  /* 0x0000763205007816 */ /* 0x040fe40000000000 */
[----:B------:R-:W-:Y:S01]  /*00f0*/  SHF.L.U32 R5, R5, 0x10, RZ ;  /* 0x0000001005057819 */ /* 0x000fe200000006ff */
[----:B------:R-:W-:Y:S01]  /*0100*/  FADD.FTZ R11, |R10|, -RZ ;  /* 0x800000ff0a0b7221 */ /* 0x000fe20000010200 */
[----:B------:R-:W-:Y:S02]  /*0110*/  SHF.L.U32 R9, R4, 0x10, RZ ;  /* 0x0000001004097819 */ /* 0x000fe400000006ff */
[----:B------:R-:W-:Y:S01]  /*0120*/  SHF.L.U32 R8, R0, 0x10, RZ ;  /* 0x0000001000087819 */ /* 0x000fe200000006ff */
[----:B------:R-:W-:Y:S01]  /*0130*/  FMUL R4, R5, 0.033333335071802139282 ;  /* 0x3d08888905047820 */ /* 0x000fe20000400000 */
[----:B------:R-:W-:Y:S01]  /*0140*/  FSETP.GE.AND P0, PT, R11, 0.60000002384185791016, PT ;  /* 0x3f19999a0b00780b */ /* 0x000fe20003f06000 */
[----:B------:R-:W-:-:S12]  /*0150*/  FMUL R9, R9, 0.033333335071802139282 ;  /* 0x3d08888909097820 */ /* 0x000fd80000400000 */
[----:B------:R-:W-:Y:S05]  /*0160*/  @!P0 BRA `(.L_x_1) ;  /* 0x000000a000008947 */ /* 0x000fea0003800000 */
[C---:B------:R-:W-:Y:S01]  /*0170*/  FMUL R0, R11.reuse, 2.8853900432586669922 ;  /* 0x4038aa3b0b007820 */ /* 0x040fe20000400000 */
[----:B------:R-:W-:Y:S02]  /*0180*/  MOV R5, 0x3f800000 ;  /* 0x3f80000000057802 */ /* 0x000fe40000000f00 */
[----:B------:R-:W-:-:S03]  /*0190*/  FSETP.GE.AND P0, PT, R11, 9.010913848876953125, PT ;  /* 0x41102cb40b00780b */ /* 0x000fc60003f06000 */
[----:B------:R-:W0:Y:S02]  /*01a0*/  MUFU.EX2 R0, R0 ;  /* 0x0000000000007308 */ /* 0x000e240000000800 */
[----:B0-----:R-:W-:-:S06]  /*01b0*/  FADD R12, R0, 1 ;  /* 0x3f800000000c7421 */ /* 0x001fcc0000000000 */
[----:B------:R-:W0:Y:S02]  /*01c0*/  MUFU.RCP R12, R12 ;  /* 0x0000000c000c7308 */ /* 0x000e240000001000 */
[----:B0-----:R-:W-:-:S05]  /*01d0*/  FFMA.FTZ R5, R12, -2, R5 ;  /* 0xc00000000c057823 */ /* 0x001fca0000010005 */
[----:B------:R-:W-:-:S04]  /*01e0*/  FSEL R5, R5, 1, !P0 ;  /* 0x3f80000005057808 */ /* 0x000fc80004000000 */
[----:B------:R-:W-:Y:S01]  /*01f0*/  LOP3.LUT R5, R5, 0x80000000, R10, 0xf8, !PT ;  /* 0x8000000005057812 */ /* 0x000fe200078ef80a */
[----:B------:R-:W-:Y:S05]  /*0200*/  BRA `(.L_x_2) ;  /* 0x0000007000007947 */ /* 0x000fea0003800000 */
.L_x_1:
[----:B------:R-:W-:Y:S01]  /*0210*/  MOV R0, 0x3c80f082 ;  /* 0x3c80f08200007802 */ /* 0x000fe20000000f00 */
[----:B------:R-:W-:-:S04]  /*0220*/  FMUL R5, R10, R10 ;  /* 0x0000000a0a057220 */ /* 0x000fc80000400000 */
[----:B------:R-:W-:-:S04]  /*0230*/  FFMA.FTZ R0, R5, R0, -0.052303962409496307373 ;  /* 0xbd563cae05007423 */ /* 0x000fc80000010000 */
[----:B------:R-:W-:-:S04]  /*0240*/  FFMA.FTZ R0, R5, R0, 0.1331529766321182251 ;  /* 0x3e08594105007423 */ /* 0x000fc80000010000 */
[----:B------:R-:W-:-:S04]  /*0250*/  FFMA.FTZ R0, R5, R0, -0.33332768082618713379 ;  /* 0xbeaaa9ed05007423 */ /* 0x000fc80000010000 */
[----:B------:R-:W-:-:S04]  /*0260*/  FFMA.FTZ R5, R5, R0, RZ ;  /* 0x0000000005057223 */ /* 0x000fc800000100ff */
[----:B------:R-:W-:-:S02]  /*0270*/  FFMA.FTZ R5, R10, R5, R10 ;  /* 0x000000050a057223 */ /* 0x000fc4000001000a */
.L_x_2:
[----:B------:R-:W-:Y:S05]  /*0280*/  BSYNC B0 ;  /* 0x0000000000007941 */ /* 0x000fea0003800000 */
.L_x_0:
[----:B------:R-:W-:Y:S01]  /*0290*/  FADD.FTZ R12, |R9|, -RZ ;  /* 0x800000ff090c7221 */ /* 0x000fe20000010200 */
[----:B------:R-:W-:Y:S01]  /*02a0*/  BSSY B0, `(.L_x_3) ;  /* 0x0000015000007945 */ /* 0x000fe20003800000 */
[----:B------:R-:W-:-:S03]  /*02b0*/  FMUL R8, R8, 0.033333335071802139282 ;  /* 0x3d08888908087820 */ /* 0x000fc60000400000 */
[----:B------:R-:W-:-:S13]  /*02c0*/  FSETP.GE.AND P0, PT, R12, 0.60000002384185791016, PT ;  /* 0x3f19999a0c00780b */ /* 0x000fda0003f06000 */
        /* <DEDUP_REMOVED lines=11> */
.L_x_4:
[----:B------:R-:W-:Y:S01]  /*0380*/  MOV R0, 0x3c80f082 ;  /* 0x3c80f08200007802 */ /* 0x000fe20000000f00 */
[----:B------:R-:W-:-:S04]  /*0390*/  FMUL R11, R9, R9 ;  /* 0x00000009090b7220 */ /* 0x000fc80000400000 */
[----:B------:R-:W-:-:S04]  /*03a0*/  FFMA.FTZ R0, R11, R0, -0.052303962409496307373 ;  /* 0xbd563cae0b007423 */ /* 0x000fc80000010000 */
[----:B------:R-:W-:-:S04]  /*03b0*/  FFMA.FTZ R0, R11, R0, 0.1331529766321182251 ;  /* 0x3e0859410b007423 */ /* 0x000fc80000010000 */
[----:B------:R-:W-:-:S04]  /*03c0*/  FFMA.FTZ R0, R11, R0, -0.33332768082618713379 ;  /* 0xbeaaa9ed0b007423 */ /* 0x000fc80000010000 */
[----:B------:R-:W-:-:S04]  /*03d0*/  FFMA.FTZ R0, R11, R0, RZ ;  /* 0x000000000b007223 */ /* 0x000fc800000100ff */
[----:B------:R-:W-:-:S02]  /*03e0*/  FFMA.FTZ R9, R9, R0, R9 ;  /* 0x0000000009097223 */ /* 0x000fc40000010009 */
.L_x_5:
[----:B------:R-:W-:Y:S05]  /*03f0*/  BSYNC B0 ;  /* 0x0000000000007941 */ /* 0x000fea0003800000 */
.L_x_3:
[----:B------:R-:W-:Y:S01]  /*0400*/  FADD.FTZ R12, |R4|, -RZ ;  /* 0x800000ff040c7221 */ /* 0x000fe20000010200 */
[----:B------:R-:W-:Y:S04]  /*0410*/  BSSY B0, `(.L_x_6) ;  /* 0x0000014000007945 */ /* 0x000fe80003800000 */
        /* <DEDUP_REMOVED lines=12> */
.L_x_7:
[----:B------:R-:W-:Y:S01]  /*04e0*/  MOV R0, 0x3c80f082 ;  /* 0x3c80f08200007802 */ /* 0x000fe20000000f00 */
[----:B------:R-:W-:-:S04]  /*04f0*/  FMUL R11, R4, R4 ;  /* 0x00000004040b7220 */ /* 0x000fc80000400000 */
[----:B------:R-:W-:-:S04]  /*0500*/  FFMA.FTZ R0, R11, R0, -0.052303962409496307373 ;  /* 0xbd563cae0b007423 */ /* 0x000fc80000010000 */
[----:B------:R-:W-:-:S04]  /*0510*/  FFMA.FTZ R0, R11, R0, 0.1331529766321182251 ;  /* 0x3e0859410b007423 */ /* 0x000fc80000010000 */
[----:B------:R-:W-:-:S04]  /*0520*/  FFMA.FTZ R0, R11, R0, -0.33332768082618713379 ;  /* 0xbeaaa9ed0b007423 */ /* 0x000fc80000010000 */
[----:B------:R-:W-:-:S04]  /*0530*/  FFMA.FTZ R11, R11, R0, RZ ;  /* 0x000000000b0b7223 */ /* 0x000fc800000100ff */
[----:B------:R-:W-:-:S02]  /*0540*/  FFMA.FTZ R4, R4, R11, R4 ;  /* 0x0000000b04047223 */ /* 0x000fc40000010004 */
.L_x_8:
[----:B------:R-:W-:Y:S05]  /*0550*/  BSYNC B0 ;  /* 0x0000000000007941 */ /* 0x000fea0003800000 */
.L_x_6:
[----:B------:R-:W-:Y:S01]  /*0560*/  FADD.FTZ R13, |R8|, -RZ ;  /* 0x800000ff080d7221 */ /* 0x000fe20000010200 */
[----:B------:R-:W-:Y:S01]  /*0570*/  SHF.L.U32 R10, R6, 0x10, RZ ;  /* 0x00000010060a7819 */ /* 0x000fe200000006ff */
[----:B------:R-:W-:Y:S03]  /*0580*/  BSSY B0, `(.L_x_9) ;  /* 0x0000015000007945 */ /* 0x000fe60003800000 */
        /* <DEDUP_REMOVED lines=13> */
.L_x_10:
[----:B------:R-:W-:Y:S01]  /*0660*/  MOV R0, 0x3c80f082 ;  /* 0x3c80f08200007802 */ /* 0x000fe20000000f00 */
[----:B------:R-:W-:-:S04]  /*0670*/  FMUL R11, R8, R8 ;  /* 0x00000008080b7220 */ /* 0x000fc80000400000 */
[----:B------:R-:W-:-:S04]  /*0680*/  FFMA.FTZ R0, R11, R0, -0.052303962409496307373 ;  /* 0xbd563cae0b007423 */ /* 0x000fc80000010000 */
[----:B------:R-:W-:-:S04]  /*0690*/  FFMA.FTZ R0, R11, R0, 0.1331529766321182251 ;  /* 0x3e0859410b007423 */ /* 0x000fc80000010000 */
[----:B------:R-:W-:-:S04]  /*06a0*/  FFMA.FTZ R0, R11, R0, -0.33332768082618713379 ;  /* 0xbeaaa9ed0b007423 */ /* 0x000fc80000010000 */
[----:B------:R-:W-:-:S04]  /*06b0*/  FFMA.FTZ R11, R11, R0, RZ ;  /* 0x000000000b0b7223 */ /* 0x000fc800000100ff */
[----:B------:R-:W-:-:S02]  /*06c0*/  FFMA.FTZ R8, R8, R11, R8 ;  /* 0x0000000b08087223 */ /* 0x000fc40000010008 */
.L_x_11:
[----:B------:R-:W-:Y:S05]  /*06d0*/  BSYNC B0 ;  /* 0x0000000000007941 */ /* 0x000fea0003800000 */
.L_x_9:
[----:B------:R-:W-:Y:S01]  /*06e0*/  FADD.FTZ R13, |R10|, -RZ ;  /* 0x800000ff0a0d7221 */ /* 0x000fe20000010200 */
[----:B------:R-:W-:Y:S01]  /*06f0*/  PRMT R6, R6, 0x7632, R6 ;  /* 0x0000763206067816 */ /* 0x000fe20000000006 */
[----:B------:R-:W-:Y:S03]  /*0700*/  BSSY B0, `(.L_x_12) ;  /* 0x0000016000007945 */ /* 0x000fe60003800000 */
[----:B------:R-:W-:Y:S02]  /*0710*/  FSETP.GE.AND P0, PT, R13, 0.60000002384185791016, PT ;  /* 0x3f19999a0d00780b */ /* 0x000fe40003f06000 */
[----:B------:R-:W-:-:S05]  /*0720*/  SHF.L.U32 R6, R6, 0x10, RZ ;  /* 0x0000001006067819 */ /* 0x000fca00000006ff */
[----:B------:R-:W-:-:S06]  /*0730*/  FMUL R12, R6, 0.033333335071802139282 ;  /* 0x3d088889060c7820 */ /* 0x000fcc0000400000 */
        /* <DEDUP_REMOVED lines=11> */
.L_x_13:
[----:B------:R-:W-:Y:S01]  /*07f0*/  MOV R0, 0x3c80f082 ;  /* 0x3c80f08200007802 */ /* 0x000fe20000000f00 */
[----:B------:R-:W-:-:S04]  /*0800*/  FMUL R11, R10, R10 ;  /* 0x0000000a0a0b7220 */ /* 0x000fc80000400000 */
[----:B------:R-:W-:-:S04]  /*0810*/  FFMA.FTZ R0, R11, R0, -0.052303962409496307373 ;  /* 0xbd563cae0b007423 */ /* 0x000fc80000010000 */
[----:B------:R-:W-:-:S04]  /*0820*/  FFMA.FTZ R0, R11, R0, 0.1331529766321182251 ;  /* 0x3e0859410b007423 */ /* 0x000fc80000010000 */
[----:B------:R-:W-:-:S04]  /*0830*/  FFMA.FTZ R0, R11, R0, -0.33332768082618713379 ;  /* 0xbeaaa9ed0b007423 */ /* 0x000fc80000010000 */
[----:B------:R-:W-:-:S04]  /*0840*/  FFMA.FTZ R11, R11, R0, RZ ;  /* 0x000000000b0b7223 */ /* 0x000fc800000100ff */
[----:B------:R-:W-:-:S02]  /*0850*/  FFMA.FTZ R6, R11, R10, R10 ;  /* 0x0000000a0b067223 */ /* 0x000fc4000001000a */
.L_x_14:
[----:B------:R-:W-:Y:S05]  /*0860*/  BSYNC B0 ;  /* 0x0000000000007941 */ /* 0x000fea0003800000 */
.L_x_12:
        /* <DEDUP_REMOVED lines=16> */
.L_x_16:
[----:B------:R-:W-:Y:S01]  /*0970*/  MOV R0, 0x3c80f082 ;  /* 0x3c80f08200007802 */ /* 0x000fe20000000f00 */
[----:B------:R-:W-:-:S04]  /*0980*/  FMUL R13, R12, R12 ;  /* 0x0000000c0c0d7220 */ /* 0x000fc80000400000 */
[----:B------:R-:W-:-:S04]  /*0990*/  FFMA.FTZ R0, R13, R0, -0.052303962409496307373 ;  /* 0xbd563cae0d007423 */ /* 0x000fc80000010000 */
[----:B------:R-:W-:-:S04]  /*09a0*/  FFMA.FTZ R0, R13, R0, 0.1331529766321182251 ;  /* 0x3e0859410d007423 */ /* 0x000fc80000010000 */
[----:B------:R-:W-:-:S04]  /*09b0*/  FFMA.FTZ R0, R13, R0, -0.33332768082618713379 ;  /* 0xbeaaa9ed0d007423 */ /* 0x000fc80000010000 */
[----:B------:R-:W-:-:S04]  /*09c0*/  FFMA.FTZ R13, R13, R0, RZ ;  /* 0x000000000d0d7223 */ /* 0x000fc800000100ff */
[----:B------:R-:W-:-:S02]  /*09d0*/  FFMA.FTZ R10, R13, R12, R12 ;  /* 0x0000000c0d0a7223 */ /* 0x000fc4000001000c */
.L_x_17:
[----:B------:R-:W-:Y:S05]  /*09e0*/  BSYNC B0 ;  /* 0x0000000000007941 */ /* 0x000fea0003800000 */
.L_x_15:
        /* <DEDUP_REMOVED lines=17> */
.L_x_19:
[----:B------:R-:W-:Y:S01]  /*0b00*/  MOV R0, 0x3c80f082 ;  /* 0x3c80f08200007802 */ /* 0x000fe20000000f00 */
[----:B------:R-:W-:-:S04]  /*0b10*/  FMUL R13, R11, R11 ;  /* 0x0000000b0b0d7220 */ /* 0x000fc80000400000 */
[----:B------:R-:W-:-:S04]  /*0b20*/  FFMA.FTZ R0, R13, R0, -0.052303962409496307373 ;  /* 0xbd563cae0d007423 */ /* 0x000fc80000010000 */
[----:B------:R-:W-:-:S04]  /*0b30*/  FFMA.FTZ R0, R13, R0, 0.1331529766321182251 ;  /* 0x3e0859410d007423 */ /* 0x000fc80000010000 */
[----:B------:R-:W-:-:S04]  /*0b40*/  FFMA.FTZ R0, R13, R0, -0.33332768082618713379 ;  /* 0xbeaaa9ed0d007423 */ /* 0x000fc80000010000 */
[----:B------:R-:W-:-:S04]  /*0b50*/  FFMA.FTZ R0, R13, R0, RZ ;  /* 0x000000000d007223 */ /* 0x000fc800000100ff */
[----:B------:R-:W-:-:S02]  /*0b60*/  FFMA.FTZ R11, R0, R11, R11 ;  /* 0x0000000b000b7223 */ /* 0x000fc4000001000b */
.L_x_20:
[----:B------:R-:W-:Y:S05]  /*0b70*/  BSYNC B0 ;  /* 0x0000000000007941 */ /* 0x000fea0003800000 */
.L_x_18:
        /* <DEDUP_REMOVED lines=14> */
.L_x_22:
[----:B------:R-:W-:Y:S01]  /*0c60*/  MOV R0, 0x3c80f082 ;  /* 0x3c80f08200007802 */ /* 0x000fe20000000f00 */
[----:B------:R-:W-:-:S04]  /*0c70*/  FMUL R13, R7, R7 ;  /* 0x00000007070d7220 */ /* 0x000fc80000400000 */
[----:B------:R-:W-:-:S04]  /*0c80*/  FFMA.FTZ R0, R13, R0, -0.052303962409496307373 ;  /* 0xbd563cae0d007423 */ /* 0x000fc80000010000 */
[----:B------:R-:W-:-:S04]  /*0c90*/  FFMA.FTZ R0, R13, R0, 0.1331529766321182251 ;  /* 0x3e0859410d007423 */ /* 0x000fc80000010000 */
[----:B------:R-:W-:-:S04]  /*0ca0*/  FFMA.FTZ R0, R13, R0, -0.33332768082618713379 ;  /* 0xbeaaa9ed0d007423 */ /* 0x000fc80000010000 */
[----:B------:R-:W-:-:S04]  /*0cb0*/  FFMA.FTZ R0, R13, R0, RZ ;  /* 0x000000000d007223 */ /* 0x000fc800000100ff */
[----:B------:R-:W-:-:S02]  /*0cc0*/  FFMA.FTZ R7, R0, R7, R7 ;  /* 0x0000000700077223 */ /* 0x000fc40000010007 */
.L_x_23:
[----:B------:R-:W-:Y:S05]  /*0cd0*/  BSYNC B0 ;  /* 0x0000000000007941 */ /* 0x000fea0003800000 */
.L_x_21:
[----:B------:R-:W-:Y:S01]  /*0ce0*/  FMUL R0, R9, 30 ;  /* 0x41f0000009007820 */ /* 0x000fe20000400000 */
[----:B------:R-:W-:Y:S01]  /*0cf0*/  FMUL R9, R8, 30 ;  /* 0x41f0000008097820 */ /* 0x000fe20000400000 */
[----:B------:R-:W-:Y:S01]  /*0d00*/  FMUL R5, R5, 30 ;  /* 0x41f0000005057820 */ /* 0x000fe20000400000 */
[----:B------:R-:W-:Y:S01]  /*0d10*/  FMUL R4, R4, 30 ;  /* 0x41f0000004047820 */ /* 0x000fe20000400000 */
[----:B------:R-:W-:Y:S01]  /*0d20*/  FMUL R6, R6, 30 ;  /* 0x41f0000006067820 */ /* 0x000fe20000400000 */
[----:B------:R-:W-:Y:S01]  /*0d30*/  FMUL R13, R10, 30 ;  /* 0x41f000000a0d7820 */ /* 0x000fe20000400000 */
[----:B------:R-:W-:Y:S01]  /*0d40*/  FMUL R11, R11, 30 ;  /* 0x41f000000b0b7820 */ /* 0x000fe20000400000 */
[----:B------:R-:W-:Y:S01]  /*0d50*/  FMUL R8, R7, 30 ;  /* 0x41f0000007087820 */ /* 0x000fe20000400000 */
[----:B------:R-:W-:Y:S02]  /*0d60*/  F2FP.BF16.F32.PACK_AB R16, R0, R5 ;  /* 0x000000050010723e */ /* 0x000fe400000010ff */
[----:B------:R-:W-:-:S02]  /*0d70*/  F2FP.BF16.F32.PACK_AB R17, R9, R4 ;  /* 0x000000040911723e */ /* 0x000fc400000010ff */
[----:B------:R-:W-:Y:S02]  /*0d80*/  F2FP.BF16.F32.PACK_AB R18, R13, R6 ;  /* 0x000000060d12723e */ /* 0x000fe400000010ff */
[----:B------:R-:W-:-:S05]  /*0d90*/  F2FP.BF16.F32.PACK_AB R19, R8, R11 ;  /* 0x0000000b0813723e */ /* 0x000fca00000010ff */
[----:B------:R-:W-:Y:S01]  /*0da0*/  STG.E.128 [R2.64], R16 ;  /* 0x0000001002007986 */ /* 0x000fe2000c101d04 */
[----:B------:R-:W-:Y:S05]  /*0db0*/  EXIT ;  /* 0x000000000000794d */ /* 0x000fea0003800000 */
.L_x_24:
[----:B------:R-:W-:-:S00]  /*0dc0*/  BRA `(.L_x_24) ;  /* 0xfffffff000007947 */ /* 0x000fc0000383ffff */
[----:B------:R-:W-:-:S00]  /*0dd0*/  NOP ;  /* 0x0000000000007918 */ /* 0x000fc00000000000 */
        /* <DEDUP_REMOVED lines=10> */
.L_x_25:


//--------------------- .nv.global.init           --------------------------
	.section	.nv.global.init,"aw",@progbits
.nv.global.init:
	.type		_$_str,@object
	.size		_$_str,(.L_0 - _$_str)
_$_str:
        /*0000*/ 	.byte	0x5f, 0x5f, 0x43, 0x55, 0x44, 0x41, 0x5f, 0x46, 0x54, 0x5a, 0x00
.L_0:
